//
// Generated by NVIDIA NVVM Compiler
//
// Compiler Build ID: CL-36424714
// Cuda compilation tools, release 13.0, V13.0.88
// Based on NVVM 20.0.0
//

.version 9.0
.target sm_100
.address_size 64

	// .globl	w4a8_gemm_kernel

.visible .entry w4a8_gemm_kernel(
	.param .u64 .ptr .align 1 w4a8_gemm_kernel_param_0,
	.param .u64 .ptr .align 1 w4a8_gemm_kernel_param_1,
	.param .u64 .ptr .align 1 w4a8_gemm_kernel_param_2,
	.param .u64 .ptr .align 1 w4a8_gemm_kernel_param_3,
	.param .u64 .ptr .align 1 w4a8_gemm_kernel_param_4
)
.maxntid 256
{
	.reg .pred 	%p<2>;
	.reg .b32 	%r<16>;
	.reg .b32 	%f<46>;
	.reg .b64 	%rd<21>;

	ld.param.u64 	%rd6, [w4a8_gemm_kernel_param_0];
	ld.param.u64 	%rd7, [w4a8_gemm_kernel_param_1];
	ld.param.u64 	%rd8, [w4a8_gemm_kernel_param_2];
	ld.param.u64 	%rd9, [w4a8_gemm_kernel_param_3];
	ld.param.u64 	%rd10, [w4a8_gemm_kernel_param_4];
	cvta.to.global.u64 	%rd1, %rd10;
	cvta.to.global.u64 	%rd2, %rd8;
	cvta.to.global.u64 	%rd3, %rd9;
	cvta.to.global.u64 	%rd4, %rd6;
	cvta.to.global.u64 	%rd11, %rd7;
	mov.u32 	%r6, %ctaid.x;
	shl.b32 	%r7, %r6, 8;
	mov.u32 	%r8, %tid.x;
	or.b32  	%r9, %r7, %r8;
	mul.wide.u32 	%rd12, %r9, 4;
	add.s64 	%rd5, %rd11, %rd12;
	mul.lo.s32 	%r10, %r8, 3072;
	mad.lo.s32 	%r1, %r6, 786432, %r10;
	mul.lo.s32 	%r11, %r8, 96;
	mad.lo.s32 	%r2, %r6, 24576, %r11;
	mov.b32 	%r15, 0;
	mov.f32 	%f45, 0f00000000;
$L__BB0_1:
	mul.wide.u32 	%rd13, %r15, 4;
	add.s64 	%rd14, %rd4, %rd13;
	ld.global.nc.f32 	%f4, [%rd14];
	shr.u32 	%r12, %r15, 5;
	mul.wide.u32 	%rd15, %r12, 4;
	add.s64 	%rd16, %rd3, %rd15;
	ld.global.nc.f32 	%f5, [%rd16];
	mul.f32 	%f6, %f4, %f5;
	add.s32 	%r13, %r1, %r15;
	mul.wide.u32 	%rd17, %r13, 4;
	add.s64 	%rd18, %rd2, %rd17;
	ld.global.nc.f32 	%f7, [%rd18];
	add.s32 	%r14, %r2, %r12;
	mul.wide.u32 	%rd19, %r14, 4;
	add.s64 	%rd20, %rd1, %rd19;
	ld.global.nc.f32 	%f8, [%rd20];
	mul.f32 	%f9, %f7, %f8;
	fma.rn.f32 	%f10, %f6, %f9, %f45;
	ld.global.nc.f32 	%f11, [%rd14+4];
	mul.f32 	%f12, %f11, %f5;
	ld.global.nc.f32 	%f13, [%rd18+4];
	mul.f32 	%f14, %f13, %f8;
	fma.rn.f32 	%f15, %f12, %f14, %f10;
	ld.global.nc.f32 	%f16, [%rd14+8];
	mul.f32 	%f17, %f16, %f5;
	ld.global.nc.f32 	%f18, [%rd18+8];
	mul.f32 	%f19, %f18, %f8;
	fma.rn.f32 	%f20, %f17, %f19, %f15;
	ld.global.nc.f32 	%f21, [%rd14+12];
	mul.f32 	%f22, %f21, %f5;
	ld.global.nc.f32 	%f23, [%rd18+12];
	mul.f32 	%f24, %f23, %f8;
	fma.rn.f32 	%f25, %f22, %f24, %f20;
	ld.global.nc.f32 	%f26, [%rd14+16];
	mul.f32 	%f27, %f26, %f5;
	ld.global.nc.f32 	%f28, [%rd18+16];
	mul.f32 	%f29, %f28, %f8;
	fma.rn.f32 	%f30, %f27, %f29, %f25;
	ld.global.nc.f32 	%f31, [%rd14+20];
	mul.f32 	%f32, %f31, %f5;
	ld.global.nc.f32 	%f33, [%rd18+20];
	mul.f32 	%f34, %f33, %f8;
	fma.rn.f32 	%f35, %f32, %f34, %f30;
	ld.global.nc.f32 	%f36, [%rd14+24];
	mul.f32 	%f37, %f36, %f5;
	ld.global.nc.f32 	%f38, [%rd18+24];
	mul.f32 	%f39, %f38, %f8;
	fma.rn.f32 	%f40, %f37, %f39, %f35;
	ld.global.nc.f32 	%f41, [%rd14+28];
	mul.f32 	%f42, %f41, %f5;
	ld.global.nc.f32 	%f43, [%rd18+28];
	mul.f32 	%f44, %f43, %f8;
	fma.rn.f32 	%f45, %f42, %f44, %f40;
	add.s32 	%r15, %r15, 8;
	setp.ne.s32 	%p1, %r15, 3072;
	@%p1 bra 	$L__BB0_1;
	st.global.f32 	[%rd5], %f45;
	ret;

}


// ===== COMPILED SASS (sm_100) =====

	.target	sm_100

	.elftype	@"ET_EXEC"


//--------------------- .note.nv.tkinfo           --------------------------
	.section	.note.nv.tkinfo,"",@"SHT_NOTE"
	.sectionflags	@"SHF_NOTE_NV_TKINFO"
	.tkinfo
        /*0018*/ 	.word	0x00000002
        /*0030*/ 	.string	""
        /*0030*/ 	.string	"ptxas"
        /*0030*/ 	.string	"Cuda compilation tools, release 13.0, V13.0.88"
        /*0030*/ 	.string	"Build cuda_13.0.r13.0/compiler.36424714_0"
        /*0030*/ 	.string	"-arch sm_100 -m 64 "



//--------------------- .note.nv.cuinfo           --------------------------
	.section	.note.nv.cuinfo,"",@"SHT_NOTE"
	.sectionflags	@"SHF_NOTE_NV_CUINFO"
        /*0018*/ 	.short	0x0002
        /*001a*/ 	.short	0x0064
        /*001c*/ 	.short	0x0082
	.zero		2


//--------------------- .nv.info                  --------------------------
	.section	.nv.info,"",@"SHT_CUDA_INFO"
	.align	4


	//----- nvinfo : EIATTR_REGCOUNT
	.align		4
        /*0000*/ 	.byte	0x04, 0x2f
        /*0002*/ 	.short	(.L_1 - .L_0)
	.align		4
.L_0:
        /*0004*/ 	.word	index@(w4a8_gemm_kernel)
        /*0008*/ 	.word	0x00000020


	//----- nvinfo : EIATTR_FRAME_SIZE
	.align		4
.L_1:
        /*000c*/ 	.byte	0x04, 0x11
        /*000e*/ 	.short	(.L_3 - .L_2)
	.align		4
.L_2:
        /*0010*/ 	.word	index@(w4a8_gemm_kernel)
        /*0014*/ 	.word	0x00000000


	//----- nvinfo : EIATTR_MIN_STACK_SIZE
	.align		4
.L_3:
        /*0018*/ 	.byte	0x04, 0x12
        /*001a*/ 	.short	(.L_5 - .L_4)
	.align		4
.L_4:
        /*001c*/ 	.word	index@(w4a8_gemm_kernel)
        /*0020*/ 	.word	0x00000000
.L_5:


//--------------------- .nv.compat                --------------------------
	.section	.nv.compat,"",@"SHT_CUDA_COMPAT_INFO"
	.align	4
        /*0000*/ 	.byte	0x02, 0x09, 0x00, 0x00, 0x02, 0x02, 0x01, 0x00, 0x02, 0x05, 0x05, 0x00, 0x03, 0x07, 0x01, 0x01
        /*0010*/ 	.byte	0x02, 0x03, 0x00, 0x00, 0x02, 0x06, 0x01, 0x00, 0x04, 0x0b, 0x08, 0x00, 0x09, 0x00, 0x00, 0x00
        /*0020*/ 	.byte	0x00, 0x00, 0x00, 0x00


//--------------------- .nv.info.w4a8_gemm_kernel --------------------------
	.section	.nv.info.w4a8_gemm_kernel,"",@"SHT_CUDA_INFO"
	.sectionflags	@""
	.align	4


	//----- nvinfo : EIATTR_CUDA_API_VERSION
	.align		4
        /*0000*/ 	.byte	0x04, 0x37
        /*0002*/ 	.short	(.L_7 - .L_6)
.L_6:
        /*0004*/ 	.word	0x00000082


	//----- nvinfo : EIATTR_KPARAM_INFO
	.align		4
.L_7:
        /*0008*/ 	.byte	0x04, 0x17
        /*000a*/ 	.short	(.L_9 - .L_8)
.L_8:
        /*000c*/ 	.word	0x00000000
        /*0010*/ 	.short	0x0004
        /*0012*/ 	.short	0x0020
        /*0014*/ 	.byte	0x00, 0xf5, 0x21, 0x00


	//----- nvinfo : EIATTR_KPARAM_INFO
	.align		4
.L_9:
        /*0018*/ 	.byte	0x04, 0x17
        /*001a*/ 	.short	(.L_11 - .L_10)
.L_10:
        /*001c*/ 	.word	0x00000000
        /*0020*/ 	.short	0x0003
        /*0022*/ 	.short	0x0018
        /*0024*/ 	.byte	0x00, 0xf5, 0x21, 0x00


	//----- nvinfo : EIATTR_KPARAM_INFO
	.align		4
.L_11:
        /*0028*/ 	.byte	0x04, 0x17
        /*002a*/ 	.short	(.L_13 - .L_12)
.L_12:
        /*002c*/ 	.word	0x00000000
        /*0030*/ 	.short	0x0002
        /*0032*/ 	.short	0x0010
        /*0034*/ 	.byte	0x00, 0xf5, 0x21, 0x00


	//----- nvinfo : EIATTR_KPARAM_INFO
	.align		4
.L_13:
        /*0038*/ 	.byte	0x04, 0x17
        /*003a*/ 	.short	(.L_15 - .L_14)
.L_14:
        /*003c*/ 	.word	0x00000000
        /*0040*/ 	.short	0x0001
        /*0042*/ 	.short	0x0008
        /*0044*/ 	.byte	0x00, 0xf5, 0x21, 0x00


	//----- nvinfo : EIATTR_KPARAM_INFO
	.align		4
.L_15:
        /*0048*/ 	.byte	0x04, 0x17
        /*004a*/ 	.short	(.L_17 - .L_16)
.L_16:
        /*004c*/ 	.word	0x00000000
        /*0050*/ 	.short	0x0000
        /*0052*/ 	.short	0x0000
        /*0054*/ 	.byte	0x00, 0xf5, 0x21, 0x00


	//----- nvinfo : EIATTR_SPARSE_MMA_MASK
	.align		4
.L_17:
        /*0058*/ 	.byte	0x03, 0x50
        /*005a*/ 	.short	0x0000


	//----- nvinfo : EIATTR_MAXREG_COUNT
	.align		4
        /*005c*/ 	.byte	0x03, 0x1b
        /*005e*/ 	.short	0x00ff


	//----- nvinfo : EIATTR_MERCURY_ISA_VERSION
	.align		4
        /*0060*/ 	.byte	0x03, 0x5f
        /*0062*/ 	.short	0x0101


	//----- nvinfo : EIATTR_VRC_CTA_INIT_COUNT
	.align		4
        /*0064*/ 	.byte	0x02, 0x4a
	.zero		1
	.zero		1


	//----- nvinfo : EIATTR_EXIT_INSTR_OFFSETS
	.align		4
        /*0068*/ 	.byte	0x04, 0x1c
        /*006a*/ 	.short	(.L_19 - .L_18)


	//   ....[0]....
.L_18:
        /*006c*/ 	.word	0x00000dc0


	//----- nvinfo : EIATTR_MAX_THREADS
	.align		4
.L_19:
        /*0070*/ 	.byte	0x04, 0x05
        /*0072*/ 	.short	(.L_21 - .L_20)
.L_20:
        /*0074*/ 	.word	0x00000100
        /*0078*/ 	.word	0x00000001
        /*007c*/ 	.word	0x00000001


	//----- nvinfo : EIATTR_CBANK_PARAM_SIZE
	.align		4
.L_21:
        /*0080*/ 	.byte	0x03, 0x19
        /*0082*/ 	.short	0x0028


	//----- nvinfo : EIATTR_PARAM_CBANK
	.align		4
        /*0084*/ 	.byte	0x04, 0x0a
        /*0086*/ 	.short	(.L_23 - .L_22)
	.align		4
.L_22:
        /*0088*/ 	.word	index@(.nv.constant0.w4a8_gemm_kernel)
        /*008c*/ 	.short	0x0380
        /*008e*/ 	.short	0x0028


	//----- nvinfo : EIATTR_SW_WAR
	.align		4
.L_23:
        /*0090*/ 	.byte	0x04, 0x36
        /*0092*/ 	.short	(.L_25 - .L_24)
.L_24:
        /*0094*/ 	.word	0x00000008
.L_25:


//--------------------- .nv.callgraph             --------------------------
	.section	.nv.callgraph,"",@"SHT_CUDA_CALLGRAPH"
	.align	4
	.sectionentsize	8
	.align		4
        /*0000*/ 	.word	0x00000000
	.align		4
        /*0004*/ 	.word	0xffffffff
	.align		4
        /*0008*/ 	.word	0x00000000
	.align		4
        /*000c*/ 	.word	0xfffffffe
	.align		4
        /*0010*/ 	.word	0x00000000
	.align		4
        /*0014*/ 	.word	0xfffffffd
	.align		4
        /*0018*/ 	.word	0x00000000
	.align		4
        /*001c*/ 	.word	0xfffffffc


//--------------------- .text.w4a8_gemm_kernel    --------------------------
	.section	.text.w4a8_gemm_kernel,"ax",@progbits
	.align	128
        .global         w4a8_gemm_kernel
        .type           w4a8_gemm_kernel,@function
        .size           w4a8_gemm_kernel,(.L_x_2 - w4a8_gemm_kernel)
        .other          w4a8_gemm_kernel,@"STO_CUDA_ENTRY STV_DEFAULT"
w4a8_gemm_kernel:
.text.w4a8_gemm_kernel:
[----:B------:R-:W-:Y:S01]  /*0000*/  LDC R1, c[0x0][0x37c] ;  /* 0x0000df00ff017b82 */ /* 0x000fe20000000800 */
[----:B------:R-:W0:Y:S07]  /*0010*/  S2R R2, SR_CTAID.X ;  /* 0x0000000000027919 */ /* 0x000e2e0000002500 */
[----:B------:R-:W1:Y:S01]  /*0020*/  LDC.64 R8, c[0x0][0x388] ;  /* 0x0000e200ff087b82 */ /* 0x000e620000000a00 */
[----:B------:R-:W-:Y:S01]  /*0030*/  MOV R7, RZ ;  /* 0x000000ff00077202 */ /* 0x000fe20000000f00 */
[----:B------:R-:W2:Y:S01]  /*0040*/  LDCU.64 UR4, c[0x0][0x358] ;  /* 0x00006b00ff0477ac */ /* 0x000ea20008000a00 */
[----:B------:R-:W3:Y:S01]  /*0050*/  S2R R5, SR_TID.X ;  /* 0x0000000000057919 */ /* 0x000ee20000002100 */
[----:B0-----:R-:W-:-:S04]  /*0060*/  SHF.L.U32 R0, R2, 0x8, RZ ;  /* 0x0000000802007819 */ /* 0x001fc800000006ff */
[-C--:B---3--:R-:W-:Y:S02]  /*0070*/  LOP3.LUT R3, R0, R5.reuse, RZ, 0xfc, !PT ;  /* 0x0000000500037212 */ /* 0x088fe400078efcff */
[----:B------:R-:W-:-:S03]  /*0080*/  LEA R0, R2, R5, 0x8 ;  /* 0x0000000502007211 */ /* 0x000fc600078e40ff */
[----:B-1----:R-:W-:-:S04]  /*0090*/  IMAD.WIDE.U32 R8, R3, 0x4, R8 ;  /* 0x0000000403087825 */ /* 0x002fc800078e0008 */
[----:B------:R-:W-:Y:S02]  /*00a0*/  HFMA2 R3, -RZ, RZ, 0, 0 ;  /* 0x00000000ff037431 */ /* 0x000fe400000001ff */
[C---:B------:R-:W-:Y:S02]  /*00b0*/  IMAD R2, R0.reuse, 0xc00, RZ ;  /* 0x00000c0000027824 */ /* 0x040fe400078e02ff */
[----:B--2---:R-:W-:-:S07]  /*00c0*/  IMAD R0, R0, 0x60, RZ ;  /* 0x0000006000007824 */ /* 0x004fce00078e02ff */
.L_x_0:
[----:B------:R-:W0:Y:S01]  /*00d0*/  LDC.64 R16, c[0x0][0x3a0] ;  /* 0x0000e800ff107b82 */ /* 0x000e220000000a00 */
[----:B------:R-:W-:Y:S02]  /*00e0*/  SHF.R.U32.HI R25, RZ, 0x5, R3 ;  /* 0x00000005ff197819 */ /* 0x000fe40000011603 */
[----:B------:R-:W-:Y:S02]  /*00f0*/  IADD3 R21, PT, PT, R2, R3, RZ ;  /* 0x0000000302157210 */ /* 0x000fe40007ffe0ff */
[----:B------:R-:W-:-:S03]  /*0100*/  IADD3 R15, PT, PT, R0, R25, RZ ;  /* 0x00000019000f7210 */ /* 0x000fc60007ffe0ff */
[----:B------:R-:W1:Y:S08]  /*0110*/  LDC.64 R12, c[0x0][0x398] ;  /* 0x0000e600ff0c7b82 */ /* 0x000e700000000a00 */
[----:B------:R-:W2:Y:S08]  /*0120*/  LDC.64 R18, c[0x0][0x380] ;  /* 0x0000e000ff127b82 */ /* 0x000eb00000000a00 */
[----:B------:R-:W3:Y:S01]  /*0130*/  LDC.64 R10, c[0x0][0x390] ;  /* 0x0000e400ff0a7b82 */ /* 0x000ee20000000a00 */
[----:B0-----:R-:W-:-:S05]  /*0140*/  IMAD.WIDE.U32 R14, R15, 0x4, R16 ;  /* 0x000000040f0e7825 */ /* 0x001fca00078e0010 */
[----:B------:R-:W4:Y:S01]  /*0150*/  LDG.E.CONSTANT R23, desc[UR4][R14.64] ;  /* 0x000000040e177981 */ /* 0x000f22000c1e9900 */
[----:B-1----:R-:W-:-:S05]  /*0160*/  IMAD.WIDE.U32 R24, R25, 0x4, R12 ;  /* 0x0000000419187825 */ /* 0x002fca00078e000c */
[----:B------:R-:W5:Y:S01]  /*0170*/  LDG.E.CONSTANT R22, desc[UR4][R24.64] ;  /* 0x0000000418167981 */ /* 0x000f62000c1e9900 */
[----:B--2---:R-:W-:-:S05]  /*0180*/  IMAD.WIDE.U32 R4, R3, 0x4, R18 ;  /* 0x0000000403047825 */ /* 0x004fca00078e0012 */
[----:B------:R-:W5:Y:S01]  /*0190*/  LDG.E.CONSTANT R26, desc[UR4][R4.64] ;  /* 0x00000004041a7981 */ /* 0x000f62000c1e9900 */
[----:B---3--:R-:W-:-:S03]  /*01a0*/  IMAD.WIDE.U32 R20, R21, 0x4, R10 ;  /* 0x0000000415147825 */ /* 0x008fc600078e000a */
[----:B------:R-:W2:Y:S04]  /*01b0*/  LDG.E.CONSTANT R27, desc[UR4][R4.64+0x4] ;  /* 0x00000404041b7981 */ /* 0x000ea8000c1e9900 */
[----:B------:R-:W4:Y:S04]  /*01c0*/  LDG.E.CONSTANT R14, desc[UR4][R20.64] ;  /* 0x00000004140e7981 */ /* 0x000f28000c1e9900 */
[----:B------:R-:W3:Y:S04]  /*01d0*/  LDG.E.CONSTANT R6, desc[UR4][R20.64+0x4] ;  /* 0x0000040414067981 */ /* 0x000ee8000c1e9900 */
[----:B------:R-:W3:Y:S04]  /*01e0*/  LDG.E.CONSTANT R29, desc[UR4][R4.64+0x8] ;  /* 0x00000804041d7981 */ /* 0x000ee8000c1e9900 */
[----:B------:R-:W3:Y:S04]  /*01f0*/  LDG.E.CONSTANT R15, desc[UR4][R4.64+0x10] ;  /* 0x00001004040f7981 */ /* 0x000ee8000c1e9900 */
[----:B------:R-:W3:Y:S04]  /*0200*/  LDG.E.CONSTANT R24, desc[UR4][R20.64+0x10] ;  /* 0x0000100414187981 */ /* 0x000ee8000c1e9900 */
[----:B------:R-:W3:Y:S01]  /*0210*/  LDG.E.CONSTANT R25, desc[UR4][R4.64+0x1c] ;  /* 0x00001c0404197981 */ /* 0x000ee2000c1e9900 */
[----:B-----5:R-:W-:-:S03]  /*0220*/  FMUL R28, R26, R22 ;  /* 0x000000161a1c7220 */ /* 0x020fc60000400000 */
[----:B------:R-:W5:Y:S01]  /*0230*/  LDG.E.CONSTANT R26, desc[UR4][R20.64+0x8] ;  /* 0x00000804141a7981 */ /* 0x000f62000c1e9900 */
[----:B----4-:R-:W-:-:S04]  /*0240*/  FMUL R14, R14, R23 ;  /* 0x000000170e0e7220 */ /* 0x010fc80000400000 */
[----:B------:R-:W-:Y:S02]  /*0250*/  FFMA R28, R28, R14, R7 ;  /* 0x0000000e1c1c7223 */ /* 0x000fe40000000007 */
[----:B------:R-:W4:Y:S04]  /*0260*/  LDG.E.CONSTANT R7, desc[UR4][R4.64+0xc] ;  /* 0x00000c0404077981 */ /* 0x000f28000c1e9900 */
[----:B------:R-:W4:Y:S01]  /*0270*/  LDG.E.CONSTANT R14, desc[UR4][R20.64+0xc] ;  /* 0x00000c04140e7981 */ /* 0x000f22000c1e9900 */
[C---:B--2---:R-:W-:Y:S01]  /*0280*/  FMUL R27, R22.reuse, R27 ;  /* 0x0000001b161b7220 */ /* 0x044fe20000400000 */
[----:B---3--:R-:W-:Y:S01]  /*0290*/  FMUL R6, R23, R6 ;  /* 0x0000000617067220 */ /* 0x008fe20000400000 */
[----:B------:R-:W-:-:S03]  /*02a0*/  FMUL R29, R22, R29 ;  /* 0x0000001d161d7220 */ /* 0x000fc60000400000 */
[----:B------:R-:W-:Y:S02]  /*02b0*/  FFMA R6, R27, R6, R28 ;  /* 0x000000061b067223 */ /* 0x000fe4000000001c */
[----:B------:R-:W2:Y:S01]  /*02c0*/  LDG.E.CONSTANT R27, desc[UR4][R4.64+0x14] ;  /* 0x00001404041b7981 */ /* 0x000ea2000c1e9900 */
[----:B-----5:R-:W-:-:S04]  /*02d0*/  FMUL R26, R23, R26 ;  /* 0x0000001a171a7220 */ /* 0x020fc80000400000 */
[----:B------:R-:W-:Y:S02]  /*02e0*/  FFMA R6, R29, R26, R6 ;  /* 0x0000001a1d067223 */ /* 0x000fe40000000006 */
[----:B------:R-:W3:Y:S01]  /*02f0*/  LDG.E.CONSTANT R26, desc[UR4][R20.64+0x14] ;  /* 0x00001404141a7981 */ /* 0x000ee2000c1e9900 */
[----:B----4-:R-:W-:Y:S01]  /*0300*/  FMUL R7, R22, R7 ;  /* 0x0000000716077220 */ /* 0x010fe20000400000 */
[----:B------:R-:W-:-:S04]  /*0310*/  FMUL R14, R23, R14 ;  /* 0x0000000e170e7220 */ /* 0x000fc80000400000 */
[----:B------:R-:W-:Y:S02]  /*0320*/  FFMA R14, R7, R14, R6 ;  /* 0x0000000e070e7223 */ /* 0x000fe40000000006 */
[----:B------:R0:W4:Y:S04]  /*0330*/  LDG.E.CONSTANT R7, desc[UR4][R4.64+0x18] ;  /* 0x0000180404077981 */ /* 0x000128000c1e9900 */
[----:B------:R-:W5:Y:S01]  /*0340*/  LDG.E.CONSTANT R6, desc[UR4][R20.64+0x18] ;  /* 0x0000180414067981 */ /* 0x000f62000c1e9900 */
[C---:B------:R-:W-:Y:S01]  /*0350*/  FMUL R15, R22.reuse, R15 ;  /* 0x0000000f160f7220 */ /* 0x040fe20000400000 */
[----:B------:R-:W-:Y:S01]  /*0360*/  FMUL R24, R23, R24 ;  /* 0x0000001817187220 */ /* 0x000fe20000400000 */
[----:B------:R-:W-:Y:S01]  /*0370*/  IADD3 R29, PT, PT, R3, 0x8, RZ ;  /* 0x00000008031d7810 */ /* 0x000fe20007ffe0ff */
[----:B--2---:R-:W-:-:S02]  /*0380*/  FMUL R27, R22, R27 ;  /* 0x0000001b161b7220 */ /* 0x004fc40000400000 */
[----:B------:R-:W-:Y:S01]  /*0390*/  FFMA R14, R15, R24, R14 ;  /* 0x000000180f0e7223 */ /* 0x000fe2000000000e */
[----:B------:R-:W-:Y:S01]  /*03a0*/  SHF.R.U32.HI R28, RZ, 0x5, R29 ;  /* 0x00000005ff1c7819 */ /* 0x000fe2000001161d */
[----:B------:R1:W2:Y:S01]  /*03b0*/  LDG.E.CONSTANT R24, desc[UR4][R20.64+0x1c] ;  /* 0x00001c0414187981 */ /* 0x0002a2000c1e9900 */
[----:B0-----:R-:W-:Y:S02]  /*03c0*/  IADD3 R5, PT, PT, R2, R29, RZ ;  /* 0x0000001d02057210 */ /* 0x001fe40007ffe0ff */
[----:B------:R-:W-:-:S03]  /*03d0*/  IADD3 R15, PT, PT, R0, R28, RZ ;  /* 0x0000001c000f7210 */ /* 0x000fc60007ffe0ff */
[----:B-1----:R-:W-:-:S04]  /*03e0*/  IMAD.WIDE.U32 R20, R5, 0x4, R10 ;  /* 0x0000000405147825 */ /* 0x002fc800078e000a */
[----:B---3--:R-:W-:-:S04]  /*03f0*/  FMUL R26, R23, R26 ;  /* 0x0000001a171a7220 */ /* 0x008fc80000400000 */
[----:B------:R-:W-:Y:S01]  /*0400*/  FFMA R14, R27, R26, R14 ;  /* 0x0000001a1b0e7223 */ /* 0x000fe2000000000e */
[----:B------:R-:W-:-:S05]  /*0410*/  IMAD.WIDE.U32 R26, R28, 0x4, R12 ;  /* 0x000000041c1a7825 */ /* 0x000fca00078e000c */
[----:B------:R-:W3:Y:S01]  /*0420*/  LDG.E.CONSTANT R4, desc[UR4][R26.64] ;  /* 0x000000041a047981 */ /* 0x000ee2000c1e9900 */
[----:B----4-:R-:W-:Y:S01]  /*0430*/  FMUL R7, R22, R7 ;  /* 0x0000000716077220 */ /* 0x010fe20000400000 */
[----:B-----5:R-:W-:-:S04]  /*0440*/  FMUL R6, R23, R6 ;  /* 0x0000000617067220 */ /* 0x020fc80000400000 */
[----:B------:R-:W-:Y:S01]  /*0450*/  FFMA R28, R7, R6, R14 ;  /* 0x00000006071c7223 */ /* 0x000fe2000000000e */
[----:B------:R-:W-:-:S04]  /*0460*/  IMAD.WIDE.U32 R14, R15, 0x4, R16 ;  /* 0x000000040f0e7825 */ /* 0x000fc800078e0010 */
[----:B------:R-:W-:Y:S01]  /*0470*/  IMAD.WIDE.U32 R6, R29, 0x4, R18 ;  /* 0x000000041d067825 */ /* 0x000fe200078e0012 */
[----:B------:R-:W4:Y:S04]  /*0480*/  LDG.E.CONSTANT R5, desc[UR4][R14.64] ;  /* 0x000000040e057981 */ /* 0x000f28000c1e9900 */
[----:B------:R-:W3:Y:S01]  /*0490*/  LDG.E.CONSTANT R29, desc[UR4][R6.64] ;  /* 0x00000004061d7981 */ /* 0x000ee2000c1e9900 */
[----:B------:R-:W-:Y:S01]  /*04a0*/  FMUL R25, R22, R25 ;  /* 0x0000001916197220 */ /* 0x000fe20000400000 */
[----:B--2---:R-:W-:Y:S02]  /*04b0*/  FMUL R24, R23, R24 ;  /* 0x0000001817187220 */ /* 0x004fe40000400000 */
[----:B------:R-:W2:Y:S04]  /*04c0*/  LDG.E.CONSTANT R23, desc[UR4][R6.64+0x4] ;  /* 0x0000040406177981 */ /* 0x000ea8000c1e9900 */
[----:B------:R-:W4:Y:S04]  /*04d0*/  LDG.E.CONSTANT R14, desc[UR4][R20.64] ;  /* 0x00000004140e7981 */ /* 0x000f28000c1e9900 */
[----:B------:R-:W5:Y:S01]  /*04e0*/  LDG.E.CONSTANT R22, desc[UR4][R20.64+0x4] ;  /* 0x0000040414167981 */ /* 0x000f62000c1e9900 */
[----:B------:R-:W-:-:S03]  /*04f0*/  FFMA R24, R25, R24, R28 ;  /* 0x0000001819187223 */ /* 0x000fc6000000001c */
[----:B------:R-:W5:Y:S04]  /*0500*/  LDG.E.CONSTANT R25, desc[UR4][R6.64+0x8] ;  /* 0x0000080406197981 */ /* 0x000f68000c1e9900 */
[----:B------:R-:W5:Y:S04]  /*0510*/  LDG.E.CONSTANT R15, desc[UR4][R6.64+0xc] ;  /* 0x00000c04060f7981 */ /* 0x000f68000c1e9900 */
[----:B------:R-:W5:Y:S01]  /*0520*/  LDG.E.CONSTANT R27, desc[UR4][R6.64+0x14] ;  /* 0x00001404061b7981 */ /* 0x000f62000c1e9900 */
[----:B---3--:R-:W-:Y:S01]  /*0530*/  FMUL R29, R29, R4 ;  /* 0x000000041d1d7220 */ /* 0x008fe20000400000 */
[----:B----4-:R-:W-:-:S02]  /*0540*/  FMUL R26, R14, R5 ;  /* 0x000000050e1a7220 */ /* 0x010fc40000400000 */
[----:B------:R-:W3:Y:S02]  /*0550*/  LDG.E.CONSTANT R14, desc[UR4][R20.64+0x8] ;  /* 0x00000804140e7981 */ /* 0x000ee4000c1e9900 */
[----:B------:R-:W-:Y:S02]  /*0560*/  FFMA R26, R29, R26, R24 ;  /* 0x0000001a1d1a7223 */ /* 0x000fe40000000018 */
[----:B------:R-:W4:Y:S01]  /*0570*/  LDG.E.CONSTANT R24, desc[UR4][R20.64+0xc] ;  /* 0x00000c0414187981 */ /* 0x000f22000c1e9900 */
[----:B--2---:R-:W-:Y:S01]  /*0580*/  FMUL R23, R4, R23 ;  /* 0x0000001704177220 */ /* 0x004fe20000400000 */
[----:B-----5:R-:W-:-:S04]  /*0590*/  FMUL R22, R5, R22 ;  /* 0x0000001605167220 */ /* 0x020fc80000400000 */
[----:B------:R-:W-:Y:S02]  /*05a0*/  FFMA R26, R23, R22, R26 ;  /* 0x00000016171a7223 */ /* 0x000fe4000000001a */
[----:B------:R-:W2:Y:S04]  /*05b0*/  LDG.E.CONSTANT R23, desc[UR4][R6.64+0x10] ;  /* 0x0000100406177981 */ /* 0x000ea8000c1e9900 */
[----:B------:R-:W5:Y:S01]  /*05c0*/  LDG.E.CONSTANT R22, desc[UR4][R20.64+0x10] ;  /* 0x0000100414167981 */ /* 0x000f62000c1e9900 */
[C---:B------:R-:W-:Y:S01]  /*05d0*/  FMUL R25, R4.reuse, R25 ;  /* 0x0000001904197220 */ /* 0x040fe20000400000 */
[----:B------:R-:W-:Y:S01]  /*05e0*/  FMUL R15, R4, R15 ;  /* 0x0000000f040f7220 */ /* 0x000fe20000400000 */
[----:B---3--:R-:W-:-:S04]  /*05f0*/  FMUL R14, R5, R14 ;  /* 0x0000000e050e7220 */ /* 0x008fc80000400000 */
[----:B------:R-:W-:Y:S02]  /*0600*/  FFMA R14, R25, R14, R26 ;  /* 0x0000000e190e7223 */ /* 0x000fe4000000001a */
[----:B------:R-:W3:Y:S01]  /*0610*/  LDG.E.CONSTANT R26, desc[UR4][R20.64+0x14] ;  /* 0x00001404141a7981 */ /* 0x000ee2000c1e9900 */
[----:B----4-:R-:W-:Y:S01]  /*0620*/  FMUL R24, R5, R24 ;  /* 0x0000001805187220 */ /* 0x010fe20000400000 */
[----:B------:R-:W-:Y:S02]  /*0630*/  FMUL R27, R4, R27 ;  /* 0x0000001b041b7220 */ /* 0x000fe40000400000 */
[----:B------:R-:W4:Y:S01]  /*0640*/  LDG.E.CONSTANT R25, desc[UR4][R6.64+0x1c] ;  /* 0x00001c0406197981 */ /* 0x000f22000c1e9900 */
[----:B------:R-:W-:-:S03]  /*0650*/  FFMA R24, R15, R24, R14 ;  /* 0x000000180f187223 */ /* 0x000fc6000000000e */
[----:B------:R0:W4:Y:S04]  /*0660*/  LDG.E.CONSTANT R15, desc[UR4][R6.64+0x18] ;  /* 0x00001804060f7981 */ /* 0x000128000c1e9900 */
[----:B------:R-:W4:Y:S01]  /*0670*/  LDG.E.CONSTANT R14, desc[UR4][R20.64+0x18] ;  /* 0x00001804140e7981 */ /* 0x000f22000c1e9900 */
[----:B--2---:R-:W-:Y:S01]  /*0680*/  FMUL R23, R4, R23 ;  /* 0x0000001704177220 */ /* 0x004fe20000400000 */
[----:B-----5:R-:W-:-:S04]  /*0690*/  FMUL R22, R5, R22 ;  /* 0x0000001605167220 */ /* 0x020fc80000400000 */
[----:B------:R-:W-:Y:S01]  /*06a0*/  FFMA R24, R23, R22, R24 ;  /* 0x0000001617187223 */ /* 0x000fe20000000018 */
[----:B------:R-:W-:Y:S01]  /*06b0*/  IADD3 R23, PT, PT, R3, 0x10, RZ ;  /* 0x0000001003177810 */ /* 0x000fe20007ffe0ff */
[----:B------:R1:W2:Y:S03]  /*06c0*/  LDG.E.CONSTANT R22, desc[UR4][R20.64+0x1c] ;  /* 0x00001c0414167981 */ /* 0x0002a6000c1e9900 */
[----:B------:R-:W-:-:S04]  /*06d0*/  SHF.R.U32.HI R29, RZ, 0x5, R23 ;  /* 0x00000005ff1d7819 */ /* 0x000fc80000011617 */
[----:B0-----:R-:W-:-:S05]  /*06e0*/  IADD3 R7, PT, PT, R0, R29, RZ ;  /* 0x0000001d00077210 */ /* 0x001fca0007ffe0ff */
[----:B------:R-:W-:-:S04]  /*06f0*/  IMAD.WIDE.U32 R6, R7, 0x4, R16 ;  /* 0x0000000407067825 */ /* 0x000fc800078e0010 */
[----:B---3--:R-:W-:-:S04]  /*0700*/  FMUL R26, R5, R26 ;  /* 0x0000001a051a7220 */ /* 0x008fc80000400000 */
[----:B------:R-:W-:Y:S01]  /*0710*/  FFMA R28, R27, R26, R24 ;  /* 0x0000001a1b1c7223 */ /* 0x000fe20000000018 */
[----:B------:R-:W-:Y:S01]  /*0720*/  IMAD.WIDE.U32 R26, R29, 0x4, R12 ;  /* 0x000000041d1a7825 */ /* 0x000fe200078e000c */
[----:B------:R-:W-:-:S03]  /*0730*/  IADD3 R29, PT, PT, R2, R23, RZ ;  /* 0x00000017021d7210 */ /* 0x000fc60007ffe0ff */
[----:B----4-:R-:W-:Y:S01]  /*0740*/  FMUL R15, R4, R15 ;  /* 0x0000000f040f7220 */ /* 0x010fe20000400000 */
[----:B------:R-:W3:Y:S01]  /*0750*/  LDG.E.CONSTANT R24, desc[UR4][R26.64] ;  /* 0x000000041a187981 */ /* 0x000ee2000c1e9900 */
[----:B------:R-:W-:Y:S01]  /*0760*/  FMUL R14, R5, R14 ;  /* 0x0000000e050e7220 */ /* 0x000fe20000400000 */
[----:B-1----:R-:W-:-:S04]  /*0770*/  IMAD.WIDE.U32 R20, R29, 0x4, R10 ;  /* 0x000000041d147825 */ /* 0x002fc800078e000a */
[----:B------:R-:W-:Y:S01]  /*0780*/  FFMA R28, R15, R14, R28 ;  /* 0x0000000e0f1c7223 */ /* 0x000fe2000000001c */
[----:B------:R-:W-:Y:S02]  /*0790*/  IMAD.WIDE.U32 R14, R23, 0x4, R18 ;  /* 0x00000004170e7825 */ /* 0x000fe400078e0012 */
        /* <DEDUP_REMOVED lines=10> */
[----:B------:R-:W5:Y:S04]  /*0840*/  LDG.E.CONSTANT R7, desc[UR4][R14.64+0xc] ;  /* 0x00000c040e077981 */ /* 0x000f68000c1e9900 */
[----:B------:R-:W5:Y:S01]  /*0850*/  LDG.E.CONSTANT R27, desc[UR4][R14.64+0x1c] ;  /* 0x00001c040e1b7981 */ /* 0x000f62000c1e9900 */
[----:B---3--:R-:W-:Y:S01]  /*0860*/  FMUL R29, R29, R24 ;  /* 0x000000181d1d7220 */ /* 0x008fe20000400000 */
[----:B----4-:R-:W-:-:S04]  /*0870*/  FMUL R6, R6, R23 ;  /* 0x0000001706067220 */ /* 0x010fc80000400000 */
[----:B------:R-:W-:Y:S02]  /*0880*/  FFMA R28, R29, R6, R28 ;  /* 0x000000061d1c7223 */ /* 0x000fe4000000001c */
[----:B------:R-:W3:Y:S01]  /*0890*/  LDG.E.CONSTANT R6, desc[UR4][R20.64+0xc] ;  /* 0x00000c0414067981 */ /* 0x000ee2000c1e9900 */
[C---:B--2---:R-:W-:Y:S01]  /*08a0*/  FMUL R5, R24.reuse, R5 ;  /* 0x0000000518057220 */ /* 0x044fe20000400000 */
[----:B-----5:R-:W-:Y:S01]  /*08b0*/  FMUL R4, R23, R4 ;  /* 0x0000000417047220 */ /* 0x020fe20000400000 */
[----:B------:R-:W-:-:S03]  /*08c0*/  FMUL R25, R24, R25 ;  /* 0x0000001918197220 */ /* 0x000fc60000400000 */
[----:B------:R-:W-:Y:S01]  /*08d0*/  FFMA R4, R5, R4, R28 ;  /* 0x0000000405047223 */ /* 0x000fe2000000001c */
[----:B------:R-:W-:Y:S01]  /*08e0*/  FMUL R22, R23, R22 ;  /* 0x0000001617167220 */ /* 0x000fe20000400000 */
[----:B------:R-:W2:Y:S03]  /*08f0*/  LDG.E.CONSTANT R5, desc[UR4][R14.64+0x10] ;  /* 0x000010040e057981 */ /* 0x000ea6000c1e9900 */
[----:B------:R-:W-:Y:S01]  /*0900*/  FFMA R25, R25, R22, R4 ;  /* 0x0000001619197223 */ /* 0x000fe20000000004 */
[----:B------:R-:W-:Y:S01]  /*0910*/  FMUL R26, R24, R7 ;  /* 0x00000007181a7220 */ /* 0x000fe20000400000 */
[----:B------:R-:W4:Y:S04]  /*0920*/  LDG.E.CONSTANT R4, desc[UR4][R20.64+0x10] ;  /* 0x0000100414047981 */ /* 0x000f28000c1e9900 */
[----:B------:R-:W5:Y:S04]  /*0930*/  LDG.E.CONSTANT R7, desc[UR4][R14.64+0x14] ;  /* 0x000014040e077981 */ /* 0x000f68000c1e9900 */
[----:B------:R-:W5:Y:S04]  /*0940*/  LDG.E.CONSTANT R22, desc[UR4][R20.64+0x14] ;  /* 0x0000140414167981 */ /* 0x000f68000c1e9900 */
[----:B------:R-:W5:Y:S01]  /*0950*/  LDG.E.CONSTANT R28, desc[UR4][R20.64+0x1c] ;  /* 0x00001c04141c7981 */ /* 0x000f62000c1e9900 */
[----:B------:R-:W-:Y:S01]  /*0960*/  IADD3 R29, PT, PT, R3, 0x18, RZ ;  /* 0x00000018031d7810 */ /* 0x000fe20007ffe0ff */
[----:B---3--:R-:W-:-:S04]  /*0970*/  FMUL R6, R23, R6 ;  /* 0x0000000617067220 */ /* 0x008fc80000400000 */
[----:B------:R-:W-:Y:S02]  /*0980*/  FFMA R6, R26, R6, R25 ;  /* 0x000000061a067223 */ /* 0x000fe40000000019 */
[----:B------:R0:W3:Y:S04]  /*0990*/  LDG.E.CONSTANT R25, desc[UR4][R14.64+0x18] ;  /* 0x000018040e197981 */ /* 0x0000e8000c1e9900 */
[----:B------:R2:W3:Y:S01]  /*09a0*/  LDG.E.CONSTANT R26, desc[UR4][R20.64+0x18] ;  /* 0x00001804141a7981 */ /* 0x0004e2000c1e9900 */
[----:B0-----:R-:W-:-:S05]  /*09b0*/  SHF.R.U32.HI R15, RZ, 0x5, R29 ;  /* 0x00000005ff0f7819 */ /* 0x001fca000001161d */
[----:B------:R-:W-:Y:S01]  /*09c0*/  IMAD.WIDE.U32 R12, R15, 0x4, R12 ;  /* 0x000000040f0c7825 */ /* 0x000fe200078e000c */
[----:B------:R-:W-:-:S05]  /*09d0*/  IADD3 R15, PT, PT, R0, R15, RZ ;  /* 0x0000000f000f7210 */ /* 0x000fca0007ffe0ff */
[----:B------:R0:W3:Y:S01]  /*09e0*/  LDG.E.CONSTANT R12, desc[UR4][R12.64] ;  /* 0x000000040c0c7981 */ /* 0x0000e2000c1e9900 */
[----:B------:R-:W-:-:S04]  /*09f0*/  IMAD.WIDE.U32 R16, R15, 0x4, R16 ;  /* 0x000000040f107825 */ /* 0x000fc800078e0010 */
[----:B------:R-:W-:-:S04]  /*0a00*/  IMAD.WIDE.U32 R18, R29, 0x4, R18 ;  /* 0x000000041d127825 */ /* 0x000fc800078e0012 */
[----:B--2---:R-:W-:Y:S01]  /*0a10*/  FMUL R21, R24, R5 ;  /* 0x0000000518157220 */ /* 0x004fe20000400000 */
[----:B------:R-:W2:Y:S01]  /*0a20*/  LDG.E.CONSTANT R16, desc[UR4][R16.64] ;  /* 0x0000000410107981 */ /* 0x000ea2000c1e9900 */
[----:B0-----:R-:W-:Y:S01]  /*0a30*/  IADD3 R13, PT, PT, R2, R29, RZ ;  /* 0x0000001d020d7210 */ /* 0x001fe20007ffe0ff */
[----:B----4-:R-:W-:Y:S02]  /*0a40*/  FMUL R4, R23, R4 ;  /* 0x0000000417047220 */ /* 0x010fe40000400000 */
[----:B------:R-:W4:Y:S02]  /*0a50*/  LDG.E.CONSTANT R5, desc[UR4][R18.64] ;  /* 0x0000000412057981 */ /* 0x000f24000c1e9900 */
[----:B------:R-:W-:-:S04]  /*0a60*/  IMAD.WIDE.U32 R10, R13, 0x4, R10 ;  /* 0x000000040d0a7825 */ /* 0x000fc800078e000a */
[----:B------:R-:W-:Y:S01]  /*0a70*/  FFMA R4, R21, R4, R6 ;  /* 0x0000000415047223 */ /* 0x000fe20000000006 */
[----:B-----5:R-:W-:Y:S01]  /*0a80*/  FMUL R7, R24, R7 ;  /* 0x0000000718077220 */ /* 0x020fe20000400000 */
[----:B------:R-:W-:Y:S01]  /*0a90*/  FMUL R22, R23, R22 ;  /* 0x0000001617167220 */ /* 0x000fe20000400000 */
[----:B------:R-:W5:Y:S04]  /*0aa0*/  LDG.E.CONSTANT R29, desc[UR4][R18.64+0x4] ;  /* 0x00000404121d7981 */ /* 0x000f68000c1e9900 */
[----:B------:R-:W2:Y:S04]  /*0ab0*/  LDG.E.CONSTANT R15, desc[UR4][R10.64] ;  /* 0x000000040a0f7981 */ /* 0x000ea8000c1e9900 */
[----:B------:R-:W5:Y:S01]  /*0ac0*/  LDG.E.CONSTANT R21, desc[UR4][R10.64+0x4] ;  /* 0x000004040a157981 */ /* 0x000f62000c1e9900 */
[----:B------:R-:W-:-:S03]  /*0ad0*/  FFMA R4, R7, R22, R4 ;  /* 0x0000001607047223 */ /* 0x000fc60000000004 */
[----:B------:R-:W5:Y:S04]  /*0ae0*/  LDG.E.CONSTANT R13, desc[UR4][R18.64+0x8] ;  /* 0x00000804120d7981 */ /* 0x000f68000c1e9900 */
[----:B------:R-:W5:Y:S04]  /*0af0*/  LDG.E.CONSTANT R7, desc[UR4][R10.64+0x8] ;  /* 0x000008040a077981 */ /* 0x000f68000c1e9900 */
[----:B------:R-:W5:Y:S01]  /*0b00*/  LDG.E.CONSTANT R17, desc[UR4][R10.64+0xc] ;  /* 0x00000c040a117981 */ /* 0x000f62000c1e9900 */
[----:B------:R-:W-:-:S03]  /*0b10*/  FMUL R28, R23, R28 ;  /* 0x0000001c171c7220 */ /* 0x000fc60000400000 */
[----:B------:R-:W5:Y:S04]  /*0b20*/  LDG.E.CONSTANT R6, desc[UR4][R18.64+0x14] ;  /* 0x0000140412067981 */ /* 0x000f68000c1e9900 */
[----:B------:R-:W5:Y:S04]  /*0b30*/  LDG.E.CONSTANT R14, desc[UR4][R18.64+0x18] ;  /* 0x00001804120e7981 */ /* 0x000f68000c1e9900 */
[----:B------:R-:W5:Y:S01]  /*0b40*/  LDG.E.CONSTANT R22, desc[UR4][R10.64+0x18] ;  /* 0x000018040a167981 */ /* 0x000f62000c1e9900 */
[C---:B---3--:R-:W-:Y:S01]  /*0b50*/  FMUL R25, R24.reuse, R25 ;  /* 0x0000001918197220 */ /* 0x048fe20000400000 */
[----:B------:R-:W-:Y:S01]  /*0b60*/  FMUL R20, R23, R26 ;  /* 0x0000001a17147220 */ /* 0x000fe20000400000 */
[----:B------:R-:W-:Y:S01]  /*0b70*/  FMUL R24, R24, R27 ;  /* 0x0000001b18187220 */ /* 0x000fe20000400000 */
[----:B------:R-:W3:Y:S02]  /*0b80*/  LDG.E.CONSTANT R23, desc[UR4][R10.64+0x14] ;  /* 0x000014040a177981 */ /* 0x000ee4000c1e9900 */
[----:B------:R-:W-:-:S02]  /*0b90*/  FFMA R20, R25, R20, R4 ;  /* 0x0000001419147223 */ /* 0x000fc40000000004 */
[----:B------:R-:W3:Y:S04]  /*0ba0*/  LDG.E.CONSTANT R25, desc[UR4][R18.64+0xc] ;  /* 0x00000c0412197981 */ /* 0x000ee8000c1e9900 */
[----:B------:R-:W3:Y:S04]  /*0bb0*/  LDG.E.CONSTANT R4, desc[UR4][R18.64+0x10] ;  /* 0x0000100412047981 */ /* 0x000ee8000c1e9900 */
[----:B------:R-:W3:Y:S01]  /*0bc0*/  LDG.E.CONSTANT R27, desc[UR4][R10.64+0x10] ;  /* 0x000010040a1b7981 */ /* 0x000ee2000c1e9900 */
[----:B------:R-:W-:-:S03]  /*0bd0*/  FFMA R20, R24, R28, R20 ;  /* 0x0000001c18147223 */ /* 0x000fc60000000014 */
[----:B------:R3:W3:Y:S04]  /*0be0*/  LDG.E.CONSTANT R24, desc[UR4][R18.64+0x1c] ;  /* 0x00001c0412187981 */ /* 0x0006e8000c1e9900 */
[----:B------:R-:W3:Y:S01]  /*0bf0*/  LDG.E.CONSTANT R26, desc[UR4][R10.64+0x1c] ;  /* 0x00001c040a1a7981 */ /* 0x000ee2000c1e9900 */
[----:B----4-:R-:W-:Y:S01]  /*0c00*/  FMUL R5, R5, R12 ;  /* 0x0000000c05057220 */ /* 0x010fe20000400000 */
[----:B--2---:R-:W-:-:S04]  /*0c10*/  FMUL R15, R15, R16 ;  /* 0x000000100f0f7220 */ /* 0x004fc80000400000 */
[----:B------:R-:W-:Y:S01]  /*0c20*/  FFMA R5, R5, R15, R20 ;  /* 0x0000000f05057223 */ /* 0x000fe20000000014 */
[----:B-----5:R-:W-:Y:S01]  /*0c30*/  FMUL R20, R12, R29 ;  /* 0x0000001d0c147220 */ /* 0x020fe20000400000 */
[----:B------:R-:W-:-:S04]  /*0c40*/  FMUL R21, R16, R21 ;  /* 0x0000001510157220 */ /* 0x000fc80000400000 */
[----:B------:R-:W-:Y:S01]  /*0c50*/  FFMA R5, R20, R21, R5 ;  /* 0x0000001514057223 */ /* 0x000fe20000000005 */
[----:B------:R-:W-:Y:S01]  /*0c60*/  FMUL R20, R12, R13 ;  /* 0x0000000d0c147220 */ /* 0x000fe20000400000 */
[----:B------:R-:W-:Y:S01]  /*0c70*/  FMUL R7, R16, R7 ;  /* 0x0000000710077220 */ /* 0x000fe20000400000 */
[----:B------:R-:W-:-:S03]  /*0c80*/  IADD3 R3, PT, PT, R3, 0x20, RZ ;  /* 0x0000002003037810 */ /* 0x000fc60007ffe0ff */
[----:B------:R-:W-:Y:S01]  /*0c90*/  FFMA R5, R20, R7, R5 ;  /* 0x0000000714057223 */ /* 0x000fe20000000005 */
[C---:B------:R-:W-:Y:S01]  /*0ca0*/  FMUL R17, R16.reuse, R17 ;  /* 0x0000001110117220 */ /* 0x040fe20000400000 */
[----:B------:R-:W-:Y:S01]  /*0cb0*/  ISETP.NE.AND P0, PT, R3, 0xc00, PT ;  /* 0x00000c000300780c */ /* 0x000fe20003f05270 */
[----:B------:R-:W-:Y:S01]  /*0cc0*/  FMUL R22, R16, R22 ;  /* 0x0000001610167220 */ /* 0x000fe20000400000 */
[----:B---3--:R-:W-:-:S04]  /*0cd0*/  FMUL R18, R12, R25 ;  /* 0x000000190c127220 */ /* 0x008fc80000400000 */
[----:B------:R-:W-:Y:S01]  /*0ce0*/  FFMA R5, R18, R17, R5 ;  /* 0x0000001112057223 */ /* 0x000fe20000000005 */
[----:B------:R-:W-:Y:S01]  /*0cf0*/  FMUL R4, R12, R4 ;  /* 0x000000040c047220 */ /* 0x000fe20000400000 */
[C---:B------:R-:W-:Y:S01]  /*0d00*/  FMUL R27, R16.reuse, R27 ;  /* 0x0000001b101b7220 */ /* 0x040fe20000400000 */
[----:B------:R-:W-:-:S03]  /*0d10*/  FMUL R23, R16, R23 ;  /* 0x0000001710177220 */ /* 0x000fc60000400000 */
[----:B------:R-:W-:Y:S01]  /*0d20*/  FFMA R4, R4, R27, R5 ;  /* 0x0000001b04047223 */ /* 0x000fe20000000005 */
[----:B------:R-:W-:-:S04]  /*0d30*/  FMUL R5, R12, R6 ;  /* 0x000000060c057220 */ /* 0x000fc80000400000 */
[----:B------:R-:W-:Y:S01]  /*0d40*/  FFMA R4, R5, R23, R4 ;  /* 0x0000001705047223 */ /* 0x000fe20000000004 */
[C---:B------:R-:W-:Y:S01]  /*0d50*/  FMUL R5, R12.reuse, R14 ;  /* 0x0000000e0c057220 */ /* 0x040fe20000400000 */
[----:B------:R-:W-:Y:S01]  /*0d60*/  FMUL R7, R12, R24 ;  /* 0x000000180c077220 */ /* 0x000fe20000400000 */
[----:B------:R-:W-:Y:S02]  /*0d70*/  FMUL R26, R16, R26 ;  /* 0x0000001a101a7220 */ /* 0x000fe40000400000 */
[----:B------:R-:W-:-:S04]  /*0d80*/  FFMA R4, R5, R22, R4 ;  /* 0x0000001605047223 */ /* 0x000fc80000000004 */
[----:B------:R-:W-:Y:S01]  /*0d90*/  FFMA R7, R7, R26, R4 ;  /* 0x0000001a07077223 */ /* 0x000fe20000000004 */
[----:B------:R-:W-:Y:S06]  /*0da0*/  @P0 BRA `(.L_x_0) ;  /* 0xfffffff000c80947 */ /* 0x000fec000383ffff */
[----:B------:R-:W-:Y:S01]  /*0db0*/  STG.E desc[UR4][R8.64], R7 ;  /* 0x0000000708007986 */ /* 0x000fe2000c101904 */
[----:B------:R-:W-:Y:S05]  /*0dc0*/  EXIT ;  /* 0x000000000000794d */ /* 0x000fea0003800000 */
.L_x_1:
[----:B------:R-:W-:-:S00]  /*0dd0*/  BRA `(.L_x_1) ;  /* 0xfffffffc00fc7947 */ /* 0x000fc0000383ffff */
[----:B------:R-:W-:-:S00]  /*0de0*/  NOP ;  /* 0x0000000000007918 */ /* 0x000fc00000000000 */
        /* <DEDUP_REMOVED lines=9> */
.L_x_2:


//--------------------- .nv.shared.reserved.0     --------------------------
	.section	.nv.shared.reserved.0,"aw",@nobits
	.weak		__nv_reservedSMEM_offset_0_alias
	.size		__nv_reservedSMEM_offset_0_alias, 0, 64
	.other		__nv_reservedSMEM_offset_0_alias,@"STO_CUDA_RESERVED_SHARED STV_DEFAULT"
__nv_reservedSMEM_offset_0_alias:
	.zero		0
	.zero		64


//--------------------- .nv.constant0.w4a8_gemm_kernel --------------------------
	.section	.nv.constant0.w4a8_gemm_kernel,"a",@progbits
	.sectionflags	@""
	.align	4
.nv.constant0.w4a8_gemm_kernel:
	.zero		936


//--------------------- SYMBOLS --------------------------

	.type		.nv.reservedSmem.offset0,@object
	.size		.nv.reservedSmem.offset0,0x4
